//
// Generated by NVIDIA NVVM Compiler
//
// Compiler Build ID: CL-36424714
// Cuda compilation tools, release 13.0, V13.0.88
// Based on NVVM 20.0.0
//

.version 9.0
.target sm_100
.address_size 64

	// .globl	tiled_sgemm
// _ZZ11tiled_sgemmE2At has been demoted
// _ZZ11tiled_sgemmE2Bt has been demoted

.visible .entry tiled_sgemm(
	.param .u64 tiled_sgemm_param_0,
	.param .u64 tiled_sgemm_param_1,
	.param .u64 tiled_sgemm_param_2,
	.param .f32 tiled_sgemm_param_3,
	.param .u64 .ptr .align 1 tiled_sgemm_param_4,
	.param .u64 tiled_sgemm_param_5,
	.param .u64 .ptr .align 1 tiled_sgemm_param_6,
	.param .u64 tiled_sgemm_param_7,
	.param .f32 tiled_sgemm_param_8,
	.param .u64 .ptr .align 1 tiled_sgemm_param_9,
	.param .u64 tiled_sgemm_param_10
)
{
	.reg .pred 	%p<3>;
	.reg .b32 	%r<13>;
	.reg .b32 	%f<110>;
	.reg .b64 	%rd<38>;
	// demoted variable
	.shared .align 4 .b8 _ZZ11tiled_sgemmE2At[4096];
	// demoted variable
	.shared .align 4 .b8 _ZZ11tiled_sgemmE2Bt[4096];
	ld.param.u64 	%rd12, [tiled_sgemm_param_2];
	ld.param.f32 	%f4, [tiled_sgemm_param_3];
	ld.param.u64 	%rd14, [tiled_sgemm_param_5];
	ld.param.u64 	%rd15, [tiled_sgemm_param_6];
	ld.param.u64 	%rd16, [tiled_sgemm_param_7];
	ld.param.f32 	%f5, [tiled_sgemm_param_8];
	ld.param.u64 	%rd17, [tiled_sgemm_param_9];
	ld.param.u64 	%rd18, [tiled_sgemm_param_10];
	mov.u32 	%r8, %ctaid.y;
	cvt.u64.u32 	%rd1, %r8;
	mov.u32 	%r1, %ctaid.x;
	mov.u32 	%r2, %tid.y;
	mov.u32 	%r3, %tid.x;
	setp.lt.u64 	%p1, %rd12, 32;
	mov.f32 	%f109, 0f00000000;
	@%p1 bra 	$L__BB0_3;
	ld.param.u64 	%rd34, [tiled_sgemm_param_4];
	shl.b32 	%r9, %r2, 7;
	mov.u32 	%r10, _ZZ11tiled_sgemmE2At;
	add.s32 	%r4, %r10, %r9;
	shl.b32 	%r11, %r3, 2;
	add.s32 	%r5, %r4, %r11;
	mov.u32 	%r12, _ZZ11tiled_sgemmE2Bt;
	add.s32 	%r7, %r12, %r11;
	add.s32 	%r6, %r7, %r9;
	mul.lo.s64 	%rd19, %rd14, %rd1;
	shl.b64 	%rd20, %rd19, 7;
	cvta.to.global.u64 	%rd21, %rd34;
	add.s64 	%rd36, %rd21, %rd20;
	mul.wide.u32 	%rd22, %r1, 128;
	cvta.to.global.u64 	%rd23, %rd15;
	add.s64 	%rd35, %rd23, %rd22;
	shl.b64 	%rd4, %rd16, 7;
	shr.u64 	%rd37, %rd12, 5;
	mov.f32 	%f109, 0f00000000;
$L__BB0_2:
	ld.global.f32 	%f8, [%rd36];
	st.shared.f32 	[%r5], %f8;
	ld.global.f32 	%f9, [%rd35];
	st.shared.f32 	[%r6], %f9;
	bar.sync 	0;
	ld.shared.f32 	%f10, [%r4];
	ld.shared.f32 	%f11, [%r7];
	fma.rn.f32 	%f12, %f10, %f11, %f109;
	ld.shared.f32 	%f13, [%r4+4];
	ld.shared.f32 	%f14, [%r7+128];
	fma.rn.f32 	%f15, %f13, %f14, %f12;
	ld.shared.f32 	%f16, [%r4+8];
	ld.shared.f32 	%f17, [%r7+256];
	fma.rn.f32 	%f18, %f16, %f17, %f15;
	ld.shared.f32 	%f19, [%r4+12];
	ld.shared.f32 	%f20, [%r7+384];
	fma.rn.f32 	%f21, %f19, %f20, %f18;
	ld.shared.f32 	%f22, [%r4+16];
	ld.shared.f32 	%f23, [%r7+512];
	fma.rn.f32 	%f24, %f22, %f23, %f21;
	ld.shared.f32 	%f25, [%r4+20];
	ld.shared.f32 	%f26, [%r7+640];
	fma.rn.f32 	%f27, %f25, %f26, %f24;
	ld.shared.f32 	%f28, [%r4+24];
	ld.shared.f32 	%f29, [%r7+768];
	fma.rn.f32 	%f30, %f28, %f29, %f27;
	ld.shared.f32 	%f31, [%r4+28];
	ld.shared.f32 	%f32, [%r7+896];
	fma.rn.f32 	%f33, %f31, %f32, %f30;
	ld.shared.f32 	%f34, [%r4+32];
	ld.shared.f32 	%f35, [%r7+1024];
	fma.rn.f32 	%f36, %f34, %f35, %f33;
	ld.shared.f32 	%f37, [%r4+36];
	ld.shared.f32 	%f38, [%r7+1152];
	fma.rn.f32 	%f39, %f37, %f38, %f36;
	ld.shared.f32 	%f40, [%r4+40];
	ld.shared.f32 	%f41, [%r7+1280];
	fma.rn.f32 	%f42, %f40, %f41, %f39;
	ld.shared.f32 	%f43, [%r4+44];
	ld.shared.f32 	%f44, [%r7+1408];
	fma.rn.f32 	%f45, %f43, %f44, %f42;
	ld.shared.f32 	%f46, [%r4+48];
	ld.shared.f32 	%f47, [%r7+1536];
	fma.rn.f32 	%f48, %f46, %f47, %f45;
	ld.shared.f32 	%f49, [%r4+52];
	ld.shared.f32 	%f50, [%r7+1664];
	fma.rn.f32 	%f51, %f49, %f50, %f48;
	ld.shared.f32 	%f52, [%r4+56];
	ld.shared.f32 	%f53, [%r7+1792];
	fma.rn.f32 	%f54, %f52, %f53, %f51;
	ld.shared.f32 	%f55, [%r4+60];
	ld.shared.f32 	%f56, [%r7+1920];
	fma.rn.f32 	%f57, %f55, %f56, %f54;
	ld.shared.f32 	%f58, [%r4+64];
	ld.shared.f32 	%f59, [%r7+2048];
	fma.rn.f32 	%f60, %f58, %f59, %f57;
	ld.shared.f32 	%f61, [%r4+68];
	ld.shared.f32 	%f62, [%r7+2176];
	fma.rn.f32 	%f63, %f61, %f62, %f60;
	ld.shared.f32 	%f64, [%r4+72];
	ld.shared.f32 	%f65, [%r7+2304];
	fma.rn.f32 	%f66, %f64, %f65, %f63;
	ld.shared.f32 	%f67, [%r4+76];
	ld.shared.f32 	%f68, [%r7+2432];
	fma.rn.f32 	%f69, %f67, %f68, %f66;
	ld.shared.f32 	%f70, [%r4+80];
	ld.shared.f32 	%f71, [%r7+2560];
	fma.rn.f32 	%f72, %f70, %f71, %f69;
	ld.shared.f32 	%f73, [%r4+84];
	ld.shared.f32 	%f74, [%r7+2688];
	fma.rn.f32 	%f75, %f73, %f74, %f72;
	ld.shared.f32 	%f76, [%r4+88];
	ld.shared.f32 	%f77, [%r7+2816];
	fma.rn.f32 	%f78, %f76, %f77, %f75;
	ld.shared.f32 	%f79, [%r4+92];
	ld.shared.f32 	%f80, [%r7+2944];
	fma.rn.f32 	%f81, %f79, %f80, %f78;
	ld.shared.f32 	%f82, [%r4+96];
	ld.shared.f32 	%f83, [%r7+3072];
	fma.rn.f32 	%f84, %f82, %f83, %f81;
	ld.shared.f32 	%f85, [%r4+100];
	ld.shared.f32 	%f86, [%r7+3200];
	fma.rn.f32 	%f87, %f85, %f86, %f84;
	ld.shared.f32 	%f88, [%r4+104];
	ld.shared.f32 	%f89, [%r7+3328];
	fma.rn.f32 	%f90, %f88, %f89, %f87;
	ld.shared.f32 	%f91, [%r4+108];
	ld.shared.f32 	%f92, [%r7+3456];
	fma.rn.f32 	%f93, %f91, %f92, %f90;
	ld.shared.f32 	%f94, [%r4+112];
	ld.shared.f32 	%f95, [%r7+3584];
	fma.rn.f32 	%f96, %f94, %f95, %f93;
	ld.shared.f32 	%f97, [%r4+116];
	ld.shared.f32 	%f98, [%r7+3712];
	fma.rn.f32 	%f99, %f97, %f98, %f96;
	ld.shared.f32 	%f100, [%r4+120];
	ld.shared.f32 	%f101, [%r7+3840];
	fma.rn.f32 	%f102, %f100, %f101, %f99;
	ld.shared.f32 	%f103, [%r4+124];
	ld.shared.f32 	%f104, [%r7+3968];
	fma.rn.f32 	%f109, %f103, %f104, %f102;
	bar.sync 	0;
	add.s64 	%rd37, %rd37, -1;
	add.s64 	%rd36, %rd36, 128;
	add.s64 	%rd35, %rd35, %rd4;
	setp.ne.s64 	%p2, %rd37, 0;
	@%p2 bra 	$L__BB0_2;
$L__BB0_3:
	shl.b64 	%rd24, %rd1, 5;
	cvt.u64.u32 	%rd25, %r3;
	cvt.u64.u32 	%rd26, %r2;
	cvta.to.global.u64 	%rd27, %rd17;
	fma.rn.f32 	%f105, %f4, %f109, %f5;
	add.s64 	%rd28, %rd24, %rd26;
	mul.wide.u32 	%rd29, %r1, 32;
	add.s64 	%rd30, %rd29, %rd25;
	mad.lo.s64 	%rd31, %rd28, %rd18, %rd30;
	shl.b64 	%rd32, %rd31, 2;
	add.s64 	%rd33, %rd27, %rd32;
	ld.global.f32 	%f106, [%rd33];
	mul.f32 	%f107, %f105, %f106;
	st.global.f32 	[%rd33], %f107;
	ret;

}


// ===== COMPILED SASS (sm_100) =====

	.target	sm_100

	.elftype	@"ET_EXEC"


//--------------------- .note.nv.tkinfo           --------------------------
	.section	.note.nv.tkinfo,"",@"SHT_NOTE"
	.sectionflags	@"SHF_NOTE_NV_TKINFO"
	.tkinfo
        /*0018*/ 	.word	0x00000002
        /*0030*/ 	.string	""
        /*0030*/ 	.string	"ptxas"
        /*0030*/ 	.string	"Cuda compilation tools, release 13.0, V13.0.88"
        /*0030*/ 	.string	"Build cuda_13.0.r13.0/compiler.36424714_0"
        /*0030*/ 	.string	"-arch sm_100 -m 64 "



//--------------------- .note.nv.cuinfo           --------------------------
	.section	.note.nv.cuinfo,"",@"SHT_NOTE"
	.sectionflags	@"SHF_NOTE_NV_CUINFO"
        /*0018*/ 	.short	0x0002
        /*001a*/ 	.short	0x0064
        /*001c*/ 	.short	0x0082
	.zero		2


//--------------------- .nv.info                  --------------------------
	.section	.nv.info,"",@"SHT_CUDA_INFO"
	.align	4


	//----- nvinfo : EIATTR_REGCOUNT
	.align		4
        /*0000*/ 	.byte	0x04, 0x2f
        /*0002*/ 	.short	(.L_1 - .L_0)
	.align		4
.L_0:
        /*0004*/ 	.word	index@(tiled_sgemm)
        /*0008*/ 	.word	0x0000001e


	//----- nvinfo : EIATTR_FRAME_SIZE
	.align		4
.L_1:
        /*000c*/ 	.byte	0x04, 0x11
        /*000e*/ 	.short	(.L_3 - .L_2)
	.align		4
.L_2:
        /*0010*/ 	.word	index@(tiled_sgemm)
        /*0014*/ 	.word	0x00000000


	//----- nvinfo : EIATTR_MIN_STACK_SIZE
	.align		4
.L_3:
        /*0018*/ 	.byte	0x04, 0x12
        /*001a*/ 	.short	(.L_5 - .L_4)
	.align		4
.L_4:
        /*001c*/ 	.word	index@(tiled_sgemm)
        /*0020*/ 	.word	0x00000000
.L_5:


//--------------------- .nv.compat                --------------------------
	.section	.nv.compat,"",@"SHT_CUDA_COMPAT_INFO"
	.align	4
        /*0000*/ 	.byte	0x02, 0x09, 0x00, 0x00, 0x02, 0x02, 0x01, 0x00, 0x02, 0x05, 0x05, 0x00, 0x03, 0x07, 0x01, 0x01
        /*0010*/ 	.byte	0x02, 0x03, 0x00, 0x00, 0x02, 0x06, 0x01, 0x00, 0x04, 0x0b, 0x08, 0x00, 0x09, 0x00, 0x00, 0x00
        /*0020*/ 	.byte	0x00, 0x00, 0x00, 0x00


//--------------------- .nv.info.tiled_sgemm      --------------------------
	.section	.nv.info.tiled_sgemm,"",@"SHT_CUDA_INFO"
	.sectionflags	@""
	.align	4


	//----- nvinfo : EIATTR_CUDA_API_VERSION
	.align		4
        /*0000*/ 	.byte	0x04, 0x37
        /*0002*/ 	.short	(.L_7 - .L_6)
.L_6:
        /*0004*/ 	.word	0x00000082


	//----- nvinfo : EIATTR_KPARAM_INFO
	.align		4
.L_7:
        /*0008*/ 	.byte	0x04, 0x17
        /*000a*/ 	.short	(.L_9 - .L_8)
.L_8:
        /*000c*/ 	.word	0x00000000
        /*0010*/ 	.short	0x000a
        /*0012*/ 	.short	0x0050
        /*0014*/ 	.byte	0x00, 0xf0, 0x21, 0x00


	//----- nvinfo : EIATTR_KPARAM_INFO
	.align		4
.L_9:
        /*0018*/ 	.byte	0x04, 0x17
        /*001a*/ 	.short	(.L_11 - .L_10)
.L_10:
        /*001c*/ 	.word	0x00000000
        /*0020*/ 	.short	0x0009
        /*0022*/ 	.short	0x0048
        /*0024*/ 	.byte	0x00, 0xf5, 0x21, 0x00


	//----- nvinfo : EIATTR_KPARAM_INFO
	.align		4
.L_11:
        /*0028*/ 	.byte	0x04, 0x17
        /*002a*/ 	.short	(.L_13 - .L_12)
.L_12:
        /*002c*/ 	.word	0x00000000
        /*0030*/ 	.short	0x0008
        /*0032*/ 	.short	0x0040
        /*0034*/ 	.byte	0x00, 0xf0, 0x11, 0x00


	//----- nvinfo : EIATTR_KPARAM_INFO
	.align		4
.L_13:
        /*0038*/ 	.byte	0x04, 0x17
        /*003a*/ 	.short	(.L_15 - .L_14)
.L_14:
        /*003c*/ 	.word	0x00000000
        /*0040*/ 	.short	0x0007
        /*0042*/ 	.short	0x0038
        /*0044*/ 	.byte	0x00, 0xf0, 0x21, 0x00


	//----- nvinfo : EIATTR_KPARAM_INFO
	.align		4
.L_15:
        /*0048*/ 	.byte	0x04, 0x17
        /*004a*/ 	.short	(.L_17 - .L_16)
.L_16:
        /*004c*/ 	.word	0x00000000
        /*0050*/ 	.short	0x0006
        /*0052*/ 	.short	0x0030
        /*0054*/ 	.byte	0x00, 0xf5, 0x21, 0x00


	//----- nvinfo : EIATTR_KPARAM_INFO
	.align		4
.L_17:
        /*0058*/ 	.byte	0x04, 0x17
        /*005a*/ 	.short	(.L_19 - .L_18)
.L_18:
        /*005c*/ 	.word	0x00000000
        /*0060*/ 	.short	0x0005
        /*0062*/ 	.short	0x0028
        /*0064*/ 	.byte	0x00, 0xf0, 0x21, 0x00


	//----- nvinfo : EIATTR_KPARAM_INFO
	.align		4
.L_19:
        /*0068*/ 	.byte	0x04, 0x17
        /*006a*/ 	.short	(.L_21 - .L_20)
.L_20:
        /*006c*/ 	.word	0x00000000
        /*0070*/ 	.short	0x0004
        /*0072*/ 	.short	0x0020
        /*0074*/ 	.byte	0x00, 0xf5, 0x21, 0x00


	//----- nvinfo : EIATTR_KPARAM_INFO
	.align		4
.L_21:
        /*0078*/ 	.byte	0x04, 0x17
        /*007a*/ 	.short	(.L_23 - .L_22)
.L_22:
        /*007c*/ 	.word	0x00000000
        /*0080*/ 	.short	0x0003
        /*0082*/ 	.short	0x0018
        /*0084*/ 	.byte	0x00, 0xf0, 0x11, 0x00


	//----- nvinfo : EIATTR_KPARAM_INFO
	.align		4
.L_23:
        /*0088*/ 	.byte	0x04, 0x17
        /*008a*/ 	.short	(.L_25 - .L_24)
.L_24:
        /*008c*/ 	.word	0x00000000
        /*0090*/ 	.short	0x0002
        /*0092*/ 	.short	0x0010
        /*0094*/ 	.byte	0x00, 0xf0, 0x21, 0x00


	//----- nvinfo : EIATTR_KPARAM_INFO
	.align		4
.L_25:
        /*0098*/ 	.byte	0x04, 0x17
        /*009a*/ 	.short	(.L_27 - .L_26)
.L_26:
        /*009c*/ 	.word	0x00000000
        /*00a0*/ 	.short	0x0001
        /*00a2*/ 	.short	0x0008
        /*00a4*/ 	.byte	0x00, 0xf0, 0x21, 0x00


	//----- nvinfo : EIATTR_KPARAM_INFO
	.align		4
.L_27:
        /*00a8*/ 	.byte	0x04, 0x17
        /*00aa*/ 	.short	(.L_29 - .L_28)
.L_28:
        /*00ac*/ 	.word	0x00000000
        /*00b0*/ 	.short	0x0000
        /*00b2*/ 	.short	0x0000
        /*00b4*/ 	.byte	0x00, 0xf0, 0x21, 0x00


	//----- nvinfo : EIATTR_SPARSE_MMA_MASK
	.align		4
.L_29:
        /*00b8*/ 	.byte	0x03, 0x50
        /*00ba*/ 	.short	0x0000


	//----- nvinfo : EIATTR_MAXREG_COUNT
	.align		4
        /*00bc*/ 	.byte	0x03, 0x1b
        /*00be*/ 	.short	0x00ff


	//----- nvinfo : EIATTR_NUM_BARRIERS
	.align		4
        /*00c0*/ 	.byte	0x02, 0x4c
        /*00c2*/ 	.byte	0x01
	.zero		1


	//----- nvinfo : EIATTR_MERCURY_ISA_VERSION
	.align		4
        /*00c4*/ 	.byte	0x03, 0x5f
        /*00c6*/ 	.short	0x0101


	//----- nvinfo : EIATTR_VRC_CTA_INIT_COUNT
	.align		4
        /*00c8*/ 	.byte	0x02, 0x4a
	.zero		1
	.zero		1


	//----- nvinfo : EIATTR_EXIT_INSTR_OFFSETS
	.align		4
        /*00cc*/ 	.byte	0x04, 0x1c
        /*00ce*/ 	.short	(.L_31 - .L_30)


	//   ....[0]....
.L_30:
        /*00d0*/ 	.word	0x00000890


	//----- nvinfo : EIATTR_CBANK_PARAM_SIZE
	.align		4
.L_31:
        /*00d4*/ 	.byte	0x03, 0x19
        /*00d6*/ 	.short	0x0058


	//----- nvinfo : EIATTR_PARAM_CBANK
	.align		4
        /*00d8*/ 	.byte	0x04, 0x0a
        /*00da*/ 	.short	(.L_33 - .L_32)
	.align		4
.L_32:
        /*00dc*/ 	.word	index@(.nv.constant0.tiled_sgemm)
        /*00e0*/ 	.short	0x0380
        /*00e2*/ 	.short	0x0058


	//----- nvinfo : EIATTR_SW_WAR
	.align		4
.L_33:
        /*00e4*/ 	.byte	0x04, 0x36
        /*00e6*/ 	.short	(.L_35 - .L_34)
.L_34:
        /*00e8*/ 	.word	0x00000008
.L_35:


//--------------------- .nv.callgraph             --------------------------
	.section	.nv.callgraph,"",@"SHT_CUDA_CALLGRAPH"
	.align	4
	.sectionentsize	8
	.align		4
        /*0000*/ 	.word	0x00000000
	.align		4
        /*0004*/ 	.word	0xffffffff
	.align		4
        /*0008*/ 	.word	0x00000000
	.align		4
        /*000c*/ 	.word	0xfffffffe
	.align		4
        /*0010*/ 	.word	0x00000000
	.align		4
        /*0014*/ 	.word	0xfffffffd
	.align		4
        /*0018*/ 	.word	0x00000000
	.align		4
        /*001c*/ 	.word	0xfffffffc


//--------------------- .text.tiled_sgemm         --------------------------
	.section	.text.tiled_sgemm,"ax",@progbits
	.align	128
        .global         tiled_sgemm
        .type           tiled_sgemm,@function
        .size           tiled_sgemm,(.L_x_3 - tiled_sgemm)
        .other          tiled_sgemm,@"STO_CUDA_ENTRY STV_DEFAULT"
tiled_sgemm:
.text.tiled_sgemm:
[----:B------:R-:W-:Y:S01]  /*0000*/  LDC R1, c[0x0][0x37c] ;  /* 0x0000df00ff017b82 */ /* 0x000fe20000000800 */
[----:B------:R-:W0:Y:S01]  /*0010*/  LDCU.64 UR6, c[0x0][0x390] ;  /* 0x00007200ff0677ac */ /* 0x000e220008000a00 */
[----:B------:R-:W1:Y:S01]  /*0020*/  S2R R17, SR_CTAID.Y ;  /* 0x0000000000117919 */ /* 0x000e620000002600 */
[----:B------:R-:W-:Y:S01]  /*0030*/  HFMA2 R11, -RZ, RZ, 0, 0 ;  /* 0x00000000ff0b7431 */ /* 0x000fe200000001ff */
[----:B------:R-:W2:Y:S01]  /*0040*/  LDCU.64 UR10, c[0x0][0x358] ;  /* 0x00006b00ff0a77ac */ /* 0x000ea20008000a00 */
[----:B------:R-:W3:Y:S01]  /*0050*/  S2R R0, SR_TID.Y ;  /* 0x0000000000007919 */ /* 0x000ee20000002200 */
[----:B------:R-:W4:Y:S01]  /*0060*/  S2R R16, SR_CTAID.X ;  /* 0x0000000000107919 */ /* 0x000f220000002500 */
[----:B------:R-:W1:Y:S01]  /*0070*/  S2R R22, SR_TID.X ;  /* 0x0000000000167919 */ /* 0x000e620000002100 */
[----:B0-----:R-:W-:-:S04]  /*0080*/  UISETP.GE.U32.AND UP0, UPT, UR6, 0x20, UPT ;  /* 0x000000200600788c */ /* 0x001fc8000bf06070 */
[----:B------:R-:W-:-:S09]  /*0090*/  UISETP.GE.U32.AND.EX UP0, UPT, UR7, URZ, UPT, UP0 ;  /* 0x000000ff0700728c */ /* 0x000fd2000bf06100 */
[----:B--2---:R-:W-:Y:S05]  /*00a0*/  BRA.U !UP0, `(.L_x_0) ;  /* 0x0000000508b07547 */ /* 0x004fea000b800000 */
[----:B------:R-:W0:Y:S01]  /*00b0*/  S2UR UR5, SR_CgaCtaId ;  /* 0x00000000000579c3 */ /* 0x000e220000008800 */
[----:B------:R-:W1:Y:S01]  /*00c0*/  LDCU.128 UR12, c[0x0][0x3a0] ;  /* 0x00007400ff0c77ac */ /* 0x000e620008000c00 */
[----:B------:R-:W-:Y:S01]  /*00d0*/  MOV R11, RZ ;  /* 0x000000ff000b7202 */ /* 0x000fe20000000f00 */
[----:B------:R-:W-:-:S05]  /*00e0*/  UMOV UR4, 0x400 ;  /* 0x0000040000047882 */ /* 0x000fca0000000000 */
[----:B------:R-:W2:Y:S08]  /*00f0*/  LDC.64 R6, c[0x0][0x3b8] ;  /* 0x0000ee00ff067b82 */ /* 0x000eb00000000a00 */
[----:B------:R-:W4:Y:S01]  /*0100*/  LDC.64 R4, c[0x0][0x3b0] ;  /* 0x0000ec00ff047b82 */ /* 0x000f220000000a00 */
[----:B-1----:R-:W-:-:S04]  /*0110*/  IMAD.WIDE.U32 R8, R17, UR14, RZ ;  /* 0x0000000e11087c25 */ /* 0x002fc8000f8e00ff */
[----:B------:R-:W-:Y:S01]  /*0120*/  IMAD R3, R17, UR15, R9 ;  /* 0x0000000f11037c24 */ /* 0x000fe2000f8e0209 */
[----:B0-----:R-:W-:Y:S01]  /*0130*/  ULEA UR8, UR5, UR4, 0x18 ;  /* 0x0000000405087291 */ /* 0x001fe2000f8ec0ff */
[----:B------:R-:W-:Y:S01]  /*0140*/  LEA R2, P0, R8, UR12, 0x7 ;  /* 0x0000000c08027c11 */ /* 0x000fe2000f8038ff */
[----:B------:R-:W-:-:S03]  /*0150*/  UIADD3 UR4, UPT, UPT, UR4, 0x1000, URZ ;  /* 0x0000100004047890 */ /* 0x000fc6000fffe0ff */
[----:B------:R-:W-:Y:S01]  /*0160*/  LEA.HI.X R3, R8, UR13, R3, 0x7, P0 ;  /* 0x0000000d08037c11 */ /* 0x000fe200080f3c03 */
[----:B------:R-:W-:Y:S01]  /*0170*/  ULEA UR4, UR5, UR4, 0x18 ;  /* 0x0000000405047291 */ /* 0x000fe2000f8ec0ff */
[----:B---3--:R-:W-:Y:S01]  /*0180*/  LEA R18, R0, UR8, 0x7 ;  /* 0x0000000800127c11 */ /* 0x008fe2000f8e38ff */
[----:B------:R-:W-:Y:S01]  /*0190*/  USHF.R.U64 UR5, UR6, 0x5, UR7 ;  /* 0x0000000506057899 */ /* 0x000fe20008001207 */
[----:B--2---:R-:W-:Y:S01]  /*01a0*/  SHF.L.U64.HI R20, R6, 0x7, R7 ;  /* 0x0000000706147819 */ /* 0x004fe20000010207 */
[----:B------:R-:W-:Y:S01]  /*01b0*/  USHF.R.U32.HI UR6, URZ, 0x5, UR7 ;  /* 0x00000005ff067899 */ /* 0x000fe20008011607 */
[C---:B------:R-:W-:Y:S02]  /*01c0*/  LEA R21, R22.reuse, R18, 0x2 ;  /* 0x0000001216157211 */ /* 0x040fe400078e10ff */
[----:B------:R-:W-:Y:S01]  /*01d0*/  LEA R19, R22, UR4, 0x2 ;  /* 0x0000000416137c11 */ /* 0x000fe2000f8e10ff */
[----:B----4-:R-:W-:-:S03]  /*01e0*/  IMAD.WIDE.U32 R4, R16, 0x80, R4 ;  /* 0x0000008010047825 */ /* 0x010fc600078e0004 */
[----:B------:R-:W-:-:S07]  /*01f0*/  LEA R7, R0, R19, 0x7 ;  /* 0x0000001300077211 */ /* 0x000fce00078e38ff */
.L_x_1:
[----:B------:R0:W2:Y:S04]  /*0200*/  LDG.E R8, desc[UR10][R2.64] ;  /* 0x0000000a02087981 */ /* 0x0000a8000c1e1900 */
[----:B------:R1:W3:Y:S01]  /*0210*/  LDG.E R24, desc[UR10][R4.64] ;  /* 0x0000000a04187981 */ /* 0x0002e2000c1e1900 */
[----:B------:R-:W-:-:S04]  /*0220*/  UIADD3 UR5, UP0, UPT, UR5, -0x1, URZ ;  /* 0xffffffff05057890 */ /* 0x000fc8000ff1e0ff */
[----:B------:R-:W-:Y:S01]  /*0230*/  UIADD3.X UR6, UPT, UPT, UR6, -0x1, URZ, UP0, !UPT ;  /* 0xffffffff06067890 */ /* 0x000fe200087fe4ff */
[----:B0-----:R-:W-:Y:S01]  /*0240*/  IADD3 R2, P0, PT, R2, 0x80, RZ ;  /* 0x0000008002027810 */ /* 0x001fe20007f1e0ff */
[----:B------:R-:W-:Y:S01]  /*0250*/  UISETP.NE.U32.AND UP0, UPT, UR5, URZ, UPT ;  /* 0x000000ff0500728c */ /* 0x000fe2000bf05070 */
[----:B-1----:R-:W-:-:S03]  /*0260*/  LEA R4, P1, R6, R4, 0x7 ;  /* 0x0000000406047211 */ /* 0x002fc600078238ff */
[----:B------:R-:W-:Y:S01]  /*0270*/  UISETP.NE.AND.EX UP0, UPT, UR6, URZ, UPT, UP0 ;  /* 0x000000ff0600728c */ /* 0x000fe2000bf05300 */
[----:B------:R-:W-:Y:S02]  /*0280*/  IADD3.X R3, PT, PT, RZ, R3, RZ, P0, !PT ;  /* 0x00000003ff037210 */ /* 0x000fe400007fe4ff */
[----:B------:R-:W-:Y:S01]  /*0290*/  IADD3.X R5, PT, PT, R5, R20, RZ, P1, !PT ;  /* 0x0000001405057210 */ /* 0x000fe20000ffe4ff */
[----:B--2---:R-:W-:Y:S04]  /*02a0*/  STS [R21], R8 ;  /* 0x0000000815007388 */ /* 0x004fe80000000800 */
[----:B---3--:R-:W-:Y:S01]  /*02b0*/  STS [R7], R24 ;  /* 0x0000001807007388 */ /* 0x008fe20000000800 */
[----:B------:R-:W-:Y:S06]  /*02c0*/  BAR.SYNC.DEFER_BLOCKING 0x0 ;  /* 0x0000000000007b1d */ /* 0x000fec0000010000 */
[----:B------:R-:W-:Y:S04]  /*02d0*/  LDS R9, [R19] ;  /* 0x0000000013097984 */ /* 0x000fe80000000800 */
[----:B------:R-:W0:Y:S04]  /*02e0*/  LDS.128 R12, [R18] ;  /* 0x00000000120c7984 */ /* 0x000e280000000c00 */
[----:B------:R-:W1:Y:S04]  /*02f0*/  LDS R27, [R19+0x80] ;  /* 0x00008000131b7984 */ /* 0x000e680000000800 */
[----:B------:R-:W2:Y:S04]  /*0300*/  LDS R25, [R19+0x100] ;  /* 0x0001000013197984 */ /* 0x000ea80000000800 */
[----:B------:R-:W-:Y:S01]  /*0310*/  LDS R24, [R19+0x280] ;  /* 0x0002800013187984 */ /* 0x000fe20000000800 */
[----:B0-----:R-:W-:-:S03]  /*0320*/  FFMA R10, R12, R9, R11 ;  /* 0x000000090c0a7223 */ /* 0x001fc6000000000b */
[----:B------:R-:W0:Y:S01]  /*0330*/  LDS R12, [R19+0x180] ;  /* 0x00018000130c7984 */ /* 0x000e220000000800 */
[----:B-1----:R-:W-:-:S03]  /*0340*/  FFMA R26, R27, R13, R10 ;  /* 0x0000000d1b1a7223 */ /* 0x002fc6000000000a */
[----:B------:R-:W-:Y:S01]  /*0350*/  LDS R13, [R19+0x200] ;  /* 0x00020000130d7984 */ /* 0x000fe20000000800 */
[----:B--2---:R-:W-:-:S03]  /*0360*/  FFMA R25, R25, R14, R26 ;  /* 0x0000000e19197223 */ /* 0x004fc6000000001a */
[----:B------:R-:W1:Y:S04]  /*0370*/  LDS.128 R8, [R18+0x10] ;  /* 0x0000100012087984 */ /* 0x000e680000000c00 */
[----:B------:R-:W-:Y:S01]  /*0380*/  LDS R27, [R19+0xb00] ;  /* 0x000b0000131b7984 */ /* 0x000fe20000000800 */
[----:B0-----:R-:W-:-:S03]  /*0390*/  FFMA R15, R12, R15, R25 ;  /* 0x0000000f0c0f7223 */ /* 0x001fc60000000019 */
[----:B------:R-:W0:Y:S01]  /*03a0*/  LDS R25, [R19+0x300] ;  /* 0x0003000013197984 */ /* 0x000e220000000800 */
[----:B-1----:R-:W-:-:S03]  /*03b0*/  FFMA R13, R8, R13, R15 ;  /* 0x0000000d080d7223 */ /* 0x002fc6000000000f */
[----:B------:R-:W1:Y:S01]  /*03c0*/  LDS R8, [R19+0x380] ;  /* 0x0003800013087984 */ /* 0x000e620000000800 */
[----:B------:R-:W-:-:S03]  /*03d0*/  FFMA R26, R24, R9, R13 ;  /* 0x00000009181a7223 */ /* 0x000fc6000000000d */
[----:B------:R-:W-:Y:S04]  /*03e0*/  LDS R9, [R19+0x400] ;  /* 0x0004000013097984 */ /* 0x000fe80000000800 */
[----:B------:R-:W2:Y:S04]  /*03f0*/  LDS.128 R12, [R18+0x20] ;  /* 0x00002000120c7984 */ /* 0x000ea80000000c00 */
[----:B------:R-:W3:Y:S01]  /*0400*/  LDS R24, [R19+0x480] ;  /* 0x0004800013187984 */ /* 0x000ee20000000800 */
[----:B0-----:R-:W-:-:S04]  /*0410*/  FFMA R25, R25, R10, R26 ;  /* 0x0000000a19197223 */ /* 0x001fc8000000001a */
[----:B-1----:R-:W-:Y:S02]  /*0420*/  FFMA R11, R8, R11, R25 ;  /* 0x0000000b080b7223 */ /* 0x002fe40000000019 */
[----:B------:R-:W0:Y:S02]  /*0430*/  LDS R25, [R19+0x500] ;  /* 0x0005000013197984 */ /* 0x000e240000000800 */
[----:B--2---:R-:W-:Y:S02]  /*0440*/  FFMA R9, R12, R9, R11 ;  /* 0x000000090c097223 */ /* 0x004fe4000000000b */
[----:B------:R-:W1:Y:S02]  /*0450*/  LDS R12, [R19+0x580] ;  /* 0x00058000130c7984 */ /* 0x000e640000000800 */
[----:B---3--:R-:W-:Y:S02]  /*0460*/  FFMA R26, R24, R13, R9 ;  /* 0x0000000d181a7223 */ /* 0x008fe40000000009 */
        /* <DEDUP_REMOVED lines=23> */
[----:B------:R-:W-:Y:S02]  /*05e0*/  LDS R25, [R19+0xd00] ;  /* 0x000d000013197984 */ /* 0x000fe40000000800 */
[----:B--2---:R-:W-:Y:S02]  /*05f0*/  FFMA R13, R8, R13, R15 ;  /* 0x0000000d080d7223 */ /* 0x004fe4000000000f */
[----:B------:R-:W0:Y:S02]  /*0600*/  LDS R8, [R19+0xb80] ;  /* 0x000b800013087984 */ /* 0x000e240000000800 */
[----:B---3--:R-:W-:Y:S02]  /*0610*/  FFMA R26, R24, R9, R13 ;  /* 0x00000009181a7223 */ /* 0x008fe4000000000d */
[----:B------:R-:W-:Y:S02]  /*0620*/  LDS R9, [R19+0xc00] ;  /* 0x000c000013097984 */ /* 0x000fe40000000800 */
[----:B------:R-:W-:-:S02]  /*0630*/  FFMA R27, R27, R10, R26 ;  /* 0x0000000a1b1b7223 */ /* 0x000fc4000000001a */
[----:B------:R-:W1:Y:S04]  /*0640*/  LDS.128 R12, [R18+0x60] ;  /* 0x00006000120c7984 */ /* 0x000e680000000c00 */
[----:B------:R-:W2:Y:S01]  /*0650*/  LDS R24, [R19+0xc80] ;  /* 0x000c800013187984 */ /* 0x000ea20000000800 */
[----:B0-----:R-:W-:-:S03]  /*0660*/  FFMA R11, R8, R11, R27 ;  /* 0x0000000b080b7223 */ /* 0x001fc6000000001b */
[----:B------:R-:W-:Y:S01]  /*0670*/  LDS R27, [R19+0xe00] ;  /* 0x000e0000131b7984 */ /* 0x000fe20000000800 */
[----:B-1----:R-:W-:-:S03]  /*0680*/  FFMA R9, R12, R9, R11 ;  /* 0x000000090c097223 */ /* 0x002fc6000000000b */
[----:B------:R-:W0:Y:S01]  /*0690*/  LDS R12, [R19+0xd80] ;  /* 0x000d8000130c7984 */ /* 0x000e220000000800 */
[----:B--2---:R-:W-:-:S03]  /*06a0*/  FFMA R26, R24, R13, R9 ;  /* 0x0000000d181a7223 */ /* 0x004fc60000000009 */
[----:B------:R-:W1:Y:S01]  /*06b0*/  LDS.128 R8, [R18+0x70] ;  /* 0x0000700012087984 */ /* 0x000e620000000c00 */
[----:B------:R-:W-:-:S03]  /*06c0*/  FFMA R25, R25, R14, R26 ;  /* 0x0000000e19197223 */ /* 0x000fc6000000001a */
[----:B------:R-:W2:Y:S04]  /*06d0*/  LDS R24, [R19+0xe80] ;  /* 0x000e800013187984 */ /* 0x000ea80000000800 */
[----:B------:R-:W3:Y:S04]  /*06e0*/  LDS R13, [R19+0xf00] ;  /* 0x000f0000130d7984 */ /* 0x000ee80000000800 */
[----:B------:R-:W4:Y:S01]  /*06f0*/  LDS R14, [R19+0xf80] ;  /* 0x000f8000130e7984 */ /* 0x000f220000000800 */
[----:B0-----:R-:W-:-:S04]  /*0700*/  FFMA R15, R12, R15, R25 ;  /* 0x0000000f0c0f7223 */ /* 0x001fc80000000019 */
[----:B-1----:R-:W-:-:S04]  /*0710*/  FFMA R15, R8, R27, R15 ;  /* 0x0000001b080f7223 */ /* 0x002fc8000000000f */
[----:B--2---:R-:W-:-:S04]  /*0720*/  FFMA R24, R24, R9, R15 ;  /* 0x0000000918187223 */ /* 0x004fc8000000000f */
[----:B---3--:R-:W-:-:S04]  /*0730*/  FFMA R13, R13, R10, R24 ;  /* 0x0000000a0d0d7223 */ /* 0x008fc80000000018 */
[----:B----4-:R-:W-:Y:S01]  /*0740*/  FFMA R11, R14, R11, R13 ;  /* 0x0000000b0e0b7223 */ /* 0x010fe2000000000d */
[----:B------:R-:W-:Y:S06]  /*0750*/  BAR.SYNC.DEFER_BLOCKING 0x0 ;  /* 0x0000000000007b1d */ /* 0x000fec0000010000 */
[----:B------:R-:W-:Y:S05]  /*0760*/  BRA.U UP0, `(.L_x_1) ;  /* 0xfffffff900a47547 */ /* 0x000fea000b83ffff */
.L_x_0:
[----:B------:R-:W0:Y:S01]  /*0770*/  LDCU.64 UR4, c[0x0][0x3d0] ;  /* 0x00007a00ff0477ac */ /* 0x000e220008000a00 */
[C---:B-1-3--:R-:W-:Y:S01]  /*0780*/  LEA R3, P0, R17.reuse, R0, 0x5 ;  /* 0x0000000011037211 */ /* 0x04afe200078028ff */
[----:B------:R-:W1:Y:S01]  /*0790*/  LDC R4, c[0x0][0x3c0] ;  /* 0x0000f000ff047b82 */ /* 0x000e620000000800 */
[----:B------:R-:W-:Y:S01]  /*07a0*/  MOV R23, RZ ;  /* 0x000000ff00177202 */ /* 0x000fe20000000f00 */
[----:B------:R-:W2:Y:S01]  /*07b0*/  LDCU.64 UR6, c[0x0][0x3c8] ;  /* 0x00007900ff0677ac */ /* 0x000ea20008000a00 */
[----:B------:R-:W-:Y:S01]  /*07c0*/  LEA.HI.X R0, R17, RZ, RZ, 0x5, P0 ;  /* 0x000000ff11007211 */ /* 0x000fe200000f2cff */
[----:B----4-:R-:W-:-:S04]  /*07d0*/  IMAD.WIDE.U32 R16, R16, 0x20, R22 ;  /* 0x0000002010107825 */ /* 0x010fc800078e0016 */
[----:B0-----:R-:W-:Y:S02]  /*07e0*/  IMAD R0, R0, UR4, RZ ;  /* 0x0000000400007c24 */ /* 0x001fe4000f8e02ff */
[C---:B------:R-:W-:Y:S01]  /*07f0*/  IMAD.WIDE.U32 R16, R3.reuse, UR4, R16 ;  /* 0x0000000403107c25 */ /* 0x040fe2000f8e0010 */
[----:B------:R-:W1:Y:S03]  /*0800*/  LDCU UR4, c[0x0][0x398] ;  /* 0x00007300ff0477ac */ /* 0x000e660008000800 */
[----:B------:R-:W-:Y:S01]  /*0810*/  IMAD R3, R3, UR5, R0 ;  /* 0x0000000503037c24 */ /* 0x000fe2000f8e0200 */
[----:B--2---:R-:W-:-:S04]  /*0820*/  LEA R2, P0, R16, UR6, 0x2 ;  /* 0x0000000610027c11 */ /* 0x004fc8000f8010ff */
[----:B------:R-:W-:-:S04]  /*0830*/  IADD3 R3, PT, PT, R17, R3, RZ ;  /* 0x0000000311037210 */ /* 0x000fc80007ffe0ff */
[----:B------:R-:W-:-:S05]  /*0840*/  LEA.HI.X R3, R16, UR7, R3, 0x2, P0 ;  /* 0x0000000710037c11 */ /* 0x000fca00080f1403 */
[----:B------:R-:W2:Y:S01]  /*0850*/  LDG.E R0, desc[UR10][R2.64] ;  /* 0x0000000a02007981 */ /* 0x000ea2000c1e1900 */
[----:B-1----:R-:W-:-:S04]  /*0860*/  FFMA R11, R11, UR4, R4 ;  /* 0x000000040b0b7c23 */ /* 0x002fc80008000004 */
[----:B--2---:R-:W-:-:S05]  /*0870*/  FMUL R11, R11, R0 ;  /* 0x000000000b0b7220 */ /* 0x004fca0000400000 */
[----:B------:R-:W-:Y:S01]  /*0880*/  STG.E desc[UR10][R2.64], R11 ;  /* 0x0000000b02007986 */ /* 0x000fe2000c10190a */
[----:B------:R-:W-:Y:S05]  /*0890*/  EXIT ;  /* 0x000000000000794d */ /* 0x000fea0003800000 */
.L_x_2:
[----:B------:R-:W-:-:S00]  /*08a0*/  BRA `(.L_x_2) ;  /* 0xfffffffc00fc7947 */ /* 0x000fc0000383ffff */
[----:B------:R-:W-:-:S00]  /*08b0*/  NOP ;  /* 0x0000000000007918 */ /* 0x000fc00000000000 */
        /* <DEDUP_REMOVED lines=12> */
.L_x_3:


//--------------------- .nv.shared.tiled_sgemm    --------------------------
	.section	.nv.shared.tiled_sgemm,"aw",@nobits
	.sectionflags	@""
	.align	4
.nv.shared.tiled_sgemm:
	.zero		9216


//--------------------- .nv.shared.reserved.0     --------------------------
	.section	.nv.shared.reserved.0,"aw",@nobits
	.weak		__nv_reservedSMEM_offset_0_alias
	.size		__nv_reservedSMEM_offset_0_alias, 0, 64
	.other		__nv_reservedSMEM_offset_0_alias,@"STO_CUDA_RESERVED_SHARED STV_DEFAULT"
__nv_reservedSMEM_offset_0_alias:
	.zero		0
	.zero		64


//--------------------- .nv.constant0.tiled_sgemm --------------------------
	.section	.nv.constant0.tiled_sgemm,"a",@progbits
	.sectionflags	@""
	.align	4
.nv.constant0.tiled_sgemm:
	.zero		984


//--------------------- SYMBOLS --------------------------

	.type		.nv.reservedSmem.offset0,@object
	.size		.nv.reservedSmem.offset0,0x4
	.type		.nv.reservedSmem.cap,@object
	.size		.nv.reservedSmem.cap,0x4
